//
// Generated by NVIDIA NVVM Compiler
//
// Compiler Build ID: CL-36424714
// Cuda compilation tools, release 13.0, V13.0.88
// Based on NVVM 20.0.0
//

.version 9.0
.target sm_100
.address_size 64

	// .globl	_Z12searchKernelPKiPii
.const .align 4 .u32 d_v;

.visible .entry _Z12searchKernelPKiPii(
	.param .u64 .ptr .align 1 _Z12searchKernelPKiPii_param_0,
	.param .u64 .ptr .align 1 _Z12searchKernelPKiPii_param_1,
	.param .u32 _Z12searchKernelPKiPii_param_2
)
{
	.reg .pred 	%p<3>;
	.reg .b32 	%r<9>;
	.reg .b64 	%rd<7>;

	ld.param.u64 	%rd1, [_Z12searchKernelPKiPii_param_0];
	ld.param.u64 	%rd2, [_Z12searchKernelPKiPii_param_1];
	ld.param.u32 	%r2, [_Z12searchKernelPKiPii_param_2];
	mov.u32 	%r3, %ctaid.x;
	mov.u32 	%r4, %ntid.x;
	mov.u32 	%r5, %tid.x;
	mad.lo.s32 	%r1, %r3, %r4, %r5;
	setp.ge.s32 	%p1, %r1, %r2;
	@%p1 bra 	$L__BB0_3;
	cvta.to.global.u64 	%rd3, %rd1;
	mul.wide.s32 	%rd4, %r1, 4;
	add.s64 	%rd5, %rd3, %rd4;
	ld.global.nc.u32 	%r6, [%rd5];
	ld.const.u32 	%r7, [d_v];
	setp.ne.s32 	%p2, %r6, %r7;
	@%p2 bra 	$L__BB0_3;
	cvta.to.global.u64 	%rd6, %rd2;
	atom.relaxed.global.cas.b32 	%r8, [%rd6], -1, %r1;
$L__BB0_3:
	ret;

}


// ===== COMPILED SASS (sm_100) =====

	.target	sm_100

	.elftype	@"ET_EXEC"


//--------------------- .note.nv.tkinfo           --------------------------
	.section	.note.nv.tkinfo,"",@"SHT_NOTE"
	.sectionflags	@"SHF_NOTE_NV_TKINFO"
	.tkinfo
        /*0018*/ 	.word	0x00000002
        /*0030*/ 	.string	""
        /*0030*/ 	.string	"ptxas"
        /*0030*/ 	.string	"Cuda compilation tools, release 13.0, V13.0.88"
        /*0030*/ 	.string	"Build cuda_13.0.r13.0/compiler.36424714_0"
        /*0030*/ 	.string	"-arch sm_100 -m 64 "



//--------------------- .note.nv.cuinfo           --------------------------
	.section	.note.nv.cuinfo,"",@"SHT_NOTE"
	.sectionflags	@"SHF_NOTE_NV_CUINFO"
        /*0018*/ 	.short	0x0002
        /*001a*/ 	.short	0x0064
        /*001c*/ 	.short	0x0082
	.zero		2


//--------------------- .nv.info                  --------------------------
	.section	.nv.info,"",@"SHT_CUDA_INFO"
	.align	4


	//----- nvinfo : EIATTR_REGCOUNT
	.align		4
        /*0000*/ 	.byte	0x04, 0x2f
        /*0002*/ 	.short	(.L_2 - .L_1)
	.align		4
.L_1:
        /*0004*/ 	.word	index@(_Z12searchKernelPKiPii)
        /*0008*/ 	.word	0x00000008


	//----- nvinfo : EIATTR_FRAME_SIZE
	.align		4
.L_2:
        /*000c*/ 	.byte	0x04, 0x11
        /*000e*/ 	.short	(.L_4 - .L_3)
	.align		4
.L_3:
        /*0010*/ 	.word	index@(_Z12searchKernelPKiPii)
        /*0014*/ 	.word	0x00000000


	//----- nvinfo : EIATTR_MIN_STACK_SIZE
	.align		4
.L_4:
        /*0018*/ 	.byte	0x04, 0x12
        /*001a*/ 	.short	(.L_6 - .L_5)
	.align		4
.L_5:
        /*001c*/ 	.word	index@(_Z12searchKernelPKiPii)
        /*0020*/ 	.word	0x00000000
.L_6:


//--------------------- .nv.compat                --------------------------
	.section	.nv.compat,"",@"SHT_CUDA_COMPAT_INFO"
	.align	4
        /*0000*/ 	.byte	0x02, 0x09, 0x00, 0x00, 0x02, 0x02, 0x01, 0x00, 0x02, 0x05, 0x05, 0x00, 0x03, 0x07, 0x01, 0x01
        /*0010*/ 	.byte	0x02, 0x03, 0x00, 0x00, 0x02, 0x06, 0x01, 0x00, 0x04, 0x0b, 0x08, 0x00, 0x09, 0x00, 0x00, 0x00
        /*0020*/ 	.byte	0x00, 0x00, 0x00, 0x00


//--------------------- .nv.info._Z12searchKernelPKiPii --------------------------
	.section	.nv.info._Z12searchKernelPKiPii,"",@"SHT_CUDA_INFO"
	.sectionflags	@""
	.align	4


	//----- nvinfo : EIATTR_CUDA_API_VERSION
	.align		4
        /*0000*/ 	.byte	0x04, 0x37
        /*0002*/ 	.short	(.L_8 - .L_7)
.L_7:
        /*0004*/ 	.word	0x00000082


	//----- nvinfo : EIATTR_KPARAM_INFO
	.align		4
.L_8:
        /*0008*/ 	.byte	0x04, 0x17
        /*000a*/ 	.short	(.L_10 - .L_9)
.L_9:
        /*000c*/ 	.word	0x00000000
        /*0010*/ 	.short	0x0002
        /*0012*/ 	.short	0x0010
        /*0014*/ 	.byte	0x00, 0xf0, 0x11, 0x00


	//----- nvinfo : EIATTR_KPARAM_INFO
	.align		4
.L_10:
        /*0018*/ 	.byte	0x04, 0x17
        /*001a*/ 	.short	(.L_12 - .L_11)
.L_11:
        /*001c*/ 	.word	0x00000000
        /*0020*/ 	.short	0x0001
        /*0022*/ 	.short	0x0008
        /*0024*/ 	.byte	0x00, 0xf5, 0x21, 0x00


	//----- nvinfo : EIATTR_KPARAM_INFO
	.align		4
.L_12:
        /*0028*/ 	.byte	0x04, 0x17
        /*002a*/ 	.short	(.L_14 - .L_13)
.L_13:
        /*002c*/ 	.word	0x00000000
        /*0030*/ 	.short	0x0000
        /*0032*/ 	.short	0x0000
        /*0034*/ 	.byte	0x00, 0xf5, 0x21, 0x00


	//----- nvinfo : EIATTR_SPARSE_MMA_MASK
	.align		4
.L_14:
        /*0038*/ 	.byte	0x03, 0x50
        /*003a*/ 	.short	0x0000


	//----- nvinfo : EIATTR_MAXREG_COUNT
	.align		4
        /*003c*/ 	.byte	0x03, 0x1b
        /*003e*/ 	.short	0x00ff


	//----- nvinfo : EIATTR_MERCURY_ISA_VERSION
	.align		4
        /*0040*/ 	.byte	0x03, 0x5f
        /*0042*/ 	.short	0x0101


	//----- nvinfo : EIATTR_VRC_CTA_INIT_COUNT
	.align		4
        /*0044*/ 	.byte	0x02, 0x4a
	.zero		1
	.zero		1


	//----- nvinfo : EIATTR_EXIT_INSTR_OFFSETS
	.align		4
        /*0048*/ 	.byte	0x04, 0x1c
        /*004a*/ 	.short	(.L_16 - .L_15)


	//   ....[0]....
.L_15:
        /*004c*/ 	.word	0x00000070


	//   ....[1]....
        /*0050*/ 	.word	0x000000e0


	//   ....[2]....
        /*0054*/ 	.word	0x00000140


	//----- nvinfo : EIATTR_CBANK_PARAM_SIZE
	.align		4
.L_16:
        /*0058*/ 	.byte	0x03, 0x19
        /*005a*/ 	.short	0x0014


	//----- nvinfo : EIATTR_PARAM_CBANK
	.align		4
        /*005c*/ 	.byte	0x04, 0x0a
        /*005e*/ 	.short	(.L_18 - .L_17)
	.align		4
.L_17:
        /*0060*/ 	.word	index@(.nv.constant0._Z12searchKernelPKiPii)
        /*0064*/ 	.short	0x0380
        /*0066*/ 	.short	0x0014


	//----- nvinfo : EIATTR_SW_WAR
	.align		4
.L_18:
        /*0068*/ 	.byte	0x04, 0x36
        /*006a*/ 	.short	(.L_20 - .L_19)
.L_19:
        /*006c*/ 	.word	0x00000008
.L_20:


//--------------------- .nv.callgraph             --------------------------
	.section	.nv.callgraph,"",@"SHT_CUDA_CALLGRAPH"
	.align	4
	.sectionentsize	8
	.align		4
        /*0000*/ 	.word	0x00000000
	.align		4
        /*0004*/ 	.word	0xffffffff
	.align		4
        /*0008*/ 	.word	0x00000000
	.align		4
        /*000c*/ 	.word	0xfffffffe
	.align		4
        /*0010*/ 	.word	0x00000000
	.align		4
        /*0014*/ 	.word	0xfffffffd
	.align		4
        /*0018*/ 	.word	0x00000000
	.align		4
        /*001c*/ 	.word	0xfffffffc


//--------------------- .nv.constant3             --------------------------
	.section	.nv.constant3,"a",@progbits
	.align	4
.nv.constant3:
	.type		d_v,@object
	.size		d_v,(.L_0 - d_v)
d_v:
	.zero		4
.L_0:


//--------------------- .text._Z12searchKernelPKiPii --------------------------
	.section	.text._Z12searchKernelPKiPii,"ax",@progbits
	.align	128
        .global         _Z12searchKernelPKiPii
        .type           _Z12searchKernelPKiPii,@function
        .size           _Z12searchKernelPKiPii,(.L_x_1 - _Z12searchKernelPKiPii)
        .other          _Z12searchKernelPKiPii,@"STO_CUDA_ENTRY STV_DEFAULT"
_Z12searchKernelPKiPii:
.text._Z12searchKernelPKiPii:
[----:B------:R-:W-:Y:S01]  /*0000*/  LDC R1, c[0x0][0x37c] ;  /* 0x0000df00ff017b82 */ /* 0x000fe20000000800 */
[----:B------:R-:W0:Y:S07]  /*0010*/  S2R R3, SR_TID.X ;  /* 0x0000000000037919 */ /* 0x000e2e0000002100 */
[----:B------:R-:W0:Y:S01]  /*0020*/  S2UR UR4, SR_CTAID.X ;  /* 0x00000000000479c3 */ /* 0x000e220000002500 */
[----:B------:R-:W1:Y:S07]  /*0030*/  LDCU UR5, c[0x0][0x390] ;  /* 0x00007200ff0577ac */ /* 0x000e6e0008000800 */
[----:B------:R-:W0:Y:S02]  /*0040*/  LDC R0, c[0x0][0x360] ;  /* 0x0000d800ff007b82 */ /* 0x000e240000000800 */
[----:B0-----:R-:W-:-:S05]  /*0050*/  IMAD R5, R0, UR4, R3 ;  /* 0x0000000400057c24 */ /* 0x001fca000f8e0203 */
[----:B-1----:R-:W-:-:S13]  /*0060*/  ISETP.GE.AND P0, PT, R5, UR5, PT ;  /* 0x0000000505007c0c */ /* 0x002fda000bf06270 */
[----:B------:R-:W-:Y:S05]  /*0070*/  @P0 EXIT ;  /* 0x000000000000094d */ /* 0x000fea0003800000 */
[----:B------:R-:W0:Y:S01]  /*0080*/  LDC.64 R2, c[0x0][0x380] ;  /* 0x0000e000ff027b82 */ /* 0x000e220000000a00 */
[----:B------:R-:W1:Y:S01]  /*0090*/  LDCU.64 UR4, c[0x0][0x358] ;  /* 0x00006b00ff0477ac */ /* 0x000e620008000a00 */
[----:B0-----:R-:W-:-:S06]  /*00a0*/  IMAD.WIDE R2, R5, 0x4, R2 ;  /* 0x0000000405027825 */ /* 0x001fcc00078e0202 */
[----:B-1----:R-:W2:Y:S01]  /*00b0*/  LDG.E.CONSTANT R2, desc[UR4][R2.64] ;  /* 0x0000000402027981 */ /* 0x002ea2000c1e9900 */
[----:B------:R-:W2:Y:S02]  /*00c0*/  LDCU UR4, c[0x3][URZ] ;  /* 0x00c00000ff0477ac */ /* 0x000ea40008000800 */
[----:B--2---:R-:W-:-:S13]  /*00d0*/  ISETP.NE.AND P0, PT, R2, UR4, PT ;  /* 0x0000000402007c0c */ /* 0x004fda000bf05270 */
[----:B------:R-:W-:Y:S05]  /*00e0*/  @P0 EXIT ;  /* 0x000000000000094d */ /* 0x000fea0003800000 */
[----:B------:R-:W0:Y:S01]  /*00f0*/  LDCU.64 UR4, c[0x0][0x388] ;  /* 0x00007100ff0477ac */ /* 0x000e220008000a00 */
[----:B------:R-:W-:Y:S02]  /*0100*/  MOV R4, 0xffffffff ;  /* 0xffffffff00047802 */ /* 0x000fe40000000f00 */
[----:B0-----:R-:W-:Y:S02]  /*0110*/  MOV R2, UR4 ;  /* 0x0000000400027c02 */ /* 0x001fe40008000f00 */
[----:B------:R-:W-:-:S05]  /*0120*/  MOV R3, UR5 ;  /* 0x0000000500037c02 */ /* 0x000fca0008000f00 */
[----:B------:R-:W-:Y:S01]  /*0130*/  ATOMG.E.CAS.STRONG.GPU PT, RZ, [R2], R4, R5 ;  /* 0x0000000402ff73a9 */ /* 0x000fe200001ee105 */
[----:B------:R-:W-:Y:S05]  /*0140*/  EXIT ;  /* 0x000000000000794d */ /* 0x000fea0003800000 */
.L_x_0:
[----:B------:R-:W-:-:S00]  /*0150*/  BRA `(.L_x_0) ;  /* 0xfffffffc00fc7947 */ /* 0x000fc0000383ffff */
[----:B------:R-:W-:-:S00]  /*0160*/  NOP ;  /* 0x0000000000007918 */ /* 0x000fc00000000000 */
        /* <DEDUP_REMOVED lines=9> */
.L_x_1:


//--------------------- .nv.shared.reserved.0     --------------------------
	.section	.nv.shared.reserved.0,"aw",@nobits
	.weak		__nv_reservedSMEM_offset_0_alias
	.size		__nv_reservedSMEM_offset_0_alias, 0, 64
	.other		__nv_reservedSMEM_offset_0_alias,@"STO_CUDA_RESERVED_SHARED STV_DEFAULT"
__nv_reservedSMEM_offset_0_alias:
	.zero		0
	.zero		64


//--------------------- .nv.constant0._Z12searchKernelPKiPii --------------------------
	.section	.nv.constant0._Z12searchKernelPKiPii,"a",@progbits
	.sectionflags	@""
	.align	4
.nv.constant0._Z12searchKernelPKiPii:
	.zero		916


//--------------------- SYMBOLS --------------------------

	.type		.nv.reservedSmem.offset0,@object
	.size		.nv.reservedSmem.offset0,0x4
